//
// Generated by NVIDIA NVVM Compiler
//
// Compiler Build ID: CL-36424714
// Cuda compilation tools, release 13.0, V13.0.88
// Based on NVVM 20.0.0
//

.version 9.0
.target sm_100
.address_size 64

	// .globl	_Z17reduction_kernel0PdPKdl
// _ZZ17reduction_kernel0PdPKdlE4smem has been demoted
// _ZZ17reduction_kernel1PdPKdlE4smem has been demoted
// _ZZ17reduction_kernel2PdPKdlE4smem has been demoted

.visible .entry _Z17reduction_kernel0PdPKdl(
	.param .u64 .ptr .align 1 _Z17reduction_kernel0PdPKdl_param_0,
	.param .u64 .ptr .align 1 _Z17reduction_kernel0PdPKdl_param_1,
	.param .u64 _Z17reduction_kernel0PdPKdl_param_2
)
{
	.reg .pred 	%p<12>;
	.reg .b32 	%r<17>;
	.reg .b64 	%rd<12>;
	.reg .b64 	%fd<32>;
	// demoted variable
	.shared .align 8 .b8 _ZZ17reduction_kernel0PdPKdlE4smem[8192];
	ld.param.u64 	%rd2, [_Z17reduction_kernel0PdPKdl_param_0];
	ld.param.u64 	%rd3, [_Z17reduction_kernel0PdPKdl_param_1];
	ld.param.u64 	%rd4, [_Z17reduction_kernel0PdPKdl_param_2];
	mov.u32 	%r1, %ctaid.x;
	mov.u32 	%r4, %ntid.x;
	mov.u32 	%r2, %tid.x;
	mad.lo.s32 	%r5, %r1, %r4, %r2;
	cvt.s64.s32 	%rd1, %r5;
	setp.le.s64 	%p1, %rd4, %rd1;
	shl.b32 	%r6, %r2, 3;
	mov.u32 	%r7, _ZZ17reduction_kernel0PdPKdlE4smem;
	add.s32 	%r3, %r7, %r6;
	@%p1 bra 	$L__BB0_2;
	cvta.to.global.u64 	%rd6, %rd3;
	shl.b64 	%rd7, %rd1, 3;
	add.s64 	%rd8, %rd6, %rd7;
	ld.global.f64 	%fd1, [%rd8];
	st.shared.f64 	[%r3], %fd1;
	bra.uni 	$L__BB0_3;
$L__BB0_2:
	mov.b64 	%rd5, 0;
	st.shared.u64 	[%r3], %rd5;
$L__BB0_3:
	bar.sync 	0;
	and.b32  	%r8, %r2, 1;
	setp.eq.b32 	%p2, %r8, 1;
	@%p2 bra 	$L__BB0_5;
	ld.shared.f64 	%fd2, [%r3+8];
	ld.shared.f64 	%fd3, [%r3];
	add.f64 	%fd4, %fd2, %fd3;
	st.shared.f64 	[%r3], %fd4;
$L__BB0_5:
	bar.sync 	0;
	and.b32  	%r9, %r2, 3;
	setp.ne.s32 	%p3, %r9, 0;
	@%p3 bra 	$L__BB0_7;
	ld.shared.f64 	%fd5, [%r3+16];
	ld.shared.f64 	%fd6, [%r3];
	add.f64 	%fd7, %fd5, %fd6;
	st.shared.f64 	[%r3], %fd7;
$L__BB0_7:
	bar.sync 	0;
	and.b32  	%r10, %r2, 7;
	setp.ne.s32 	%p4, %r10, 0;
	@%p4 bra 	$L__BB0_9;
	ld.shared.f64 	%fd8, [%r3+32];
	ld.shared.f64 	%fd9, [%r3];
	add.f64 	%fd10, %fd8, %fd9;
	st.shared.f64 	[%r3], %fd10;
$L__BB0_9:
	bar.sync 	0;
	and.b32  	%r11, %r2, 15;
	setp.ne.s32 	%p5, %r11, 0;
	@%p5 bra 	$L__BB0_11;
	ld.shared.f64 	%fd11, [%r3+64];
	ld.shared.f64 	%fd12, [%r3];
	add.f64 	%fd13, %fd11, %fd12;
	st.shared.f64 	[%r3], %fd13;
$L__BB0_11:
	bar.sync 	0;
	and.b32  	%r12, %r2, 31;
	setp.ne.s32 	%p6, %r12, 0;
	@%p6 bra 	$L__BB0_13;
	ld.shared.f64 	%fd14, [%r3+128];
	ld.shared.f64 	%fd15, [%r3];
	add.f64 	%fd16, %fd14, %fd15;
	st.shared.f64 	[%r3], %fd16;
$L__BB0_13:
	bar.sync 	0;
	and.b32  	%r13, %r2, 63;
	setp.ne.s32 	%p7, %r13, 0;
	@%p7 bra 	$L__BB0_15;
	ld.shared.f64 	%fd17, [%r3+256];
	ld.shared.f64 	%fd18, [%r3];
	add.f64 	%fd19, %fd17, %fd18;
	st.shared.f64 	[%r3], %fd19;
$L__BB0_15:
	bar.sync 	0;
	and.b32  	%r14, %r2, 127;
	setp.ne.s32 	%p8, %r14, 0;
	@%p8 bra 	$L__BB0_17;
	ld.shared.f64 	%fd20, [%r3+512];
	ld.shared.f64 	%fd21, [%r3];
	add.f64 	%fd22, %fd20, %fd21;
	st.shared.f64 	[%r3], %fd22;
$L__BB0_17:
	bar.sync 	0;
	and.b32  	%r15, %r2, 255;
	setp.ne.s32 	%p9, %r15, 0;
	@%p9 bra 	$L__BB0_19;
	ld.shared.f64 	%fd23, [%r3+1024];
	ld.shared.f64 	%fd24, [%r3];
	add.f64 	%fd25, %fd23, %fd24;
	st.shared.f64 	[%r3], %fd25;
$L__BB0_19:
	bar.sync 	0;
	and.b32  	%r16, %r2, 511;
	setp.ne.s32 	%p10, %r16, 0;
	@%p10 bra 	$L__BB0_21;
	ld.shared.f64 	%fd26, [%r3+2048];
	ld.shared.f64 	%fd27, [%r3];
	add.f64 	%fd28, %fd26, %fd27;
	st.shared.f64 	[%r3], %fd28;
$L__BB0_21:
	bar.sync 	0;
	setp.ne.s32 	%p11, %r2, 0;
	@%p11 bra 	$L__BB0_23;
	ld.shared.f64 	%fd29, [_ZZ17reduction_kernel0PdPKdlE4smem];
	ld.shared.f64 	%fd30, [_ZZ17reduction_kernel0PdPKdlE4smem+4096];
	add.f64 	%fd31, %fd29, %fd30;
	cvta.to.global.u64 	%rd9, %rd2;
	mul.wide.u32 	%rd10, %r1, 8;
	add.s64 	%rd11, %rd9, %rd10;
	st.global.f64 	[%rd11], %fd31;
$L__BB0_23:
	ret;

}
	// .globl	_Z17reduction_kernel1PdPKdl
.visible .entry _Z17reduction_kernel1PdPKdl(
	.param .u64 .ptr .align 1 _Z17reduction_kernel1PdPKdl_param_0,
	.param .u64 .ptr .align 1 _Z17reduction_kernel1PdPKdl_param_1,
	.param .u64 _Z17reduction_kernel1PdPKdl_param_2
)
{
	.reg .pred 	%p<12>;
	.reg .b32 	%r<18>;
	.reg .b64 	%rd<12>;
	.reg .b64 	%fd<32>;
	// demoted variable
	.shared .align 8 .b8 _ZZ17reduction_kernel1PdPKdlE4smem[8192];
	ld.param.u64 	%rd2, [_Z17reduction_kernel1PdPKdl_param_0];
	ld.param.u64 	%rd3, [_Z17reduction_kernel1PdPKdl_param_1];
	ld.param.u64 	%rd4, [_Z17reduction_kernel1PdPKdl_param_2];
	mov.u32 	%r1, %ctaid.x;
	mov.u32 	%r4, %ntid.x;
	mov.u32 	%r2, %tid.x;
	mad.lo.s32 	%r5, %r1, %r4, %r2;
	cvt.s64.s32 	%rd1, %r5;
	setp.le.s64 	%p1, %rd4, %rd1;
	shl.b32 	%r6, %r2, 3;
	mov.u32 	%r7, _ZZ17reduction_kernel1PdPKdlE4smem;
	add.s32 	%r3, %r7, %r6;
	@%p1 bra 	$L__BB1_2;
	cvta.to.global.u64 	%rd6, %rd3;
	shl.b64 	%rd7, %rd1, 3;
	add.s64 	%rd8, %rd6, %rd7;
	ld.global.f64 	%fd1, [%rd8];
	st.shared.f64 	[%r3], %fd1;
	bra.uni 	$L__BB1_3;
$L__BB1_2:
	mov.b64 	%rd5, 0;
	st.shared.u64 	[%r3], %rd5;
$L__BB1_3:
	bar.sync 	0;
	setp.gt.u32 	%p2, %r2, 511;
	@%p2 bra 	$L__BB1_5;
	add.s32 	%r9, %r3, %r6;
	ld.shared.f64 	%fd2, [%r9+8];
	ld.shared.f64 	%fd3, [%r9];
	add.f64 	%fd4, %fd2, %fd3;
	st.shared.f64 	[%r9], %fd4;
$L__BB1_5:
	bar.sync 	0;
	setp.gt.u32 	%p3, %r2, 255;
	@%p3 bra 	$L__BB1_7;
	mad.lo.s32 	%r10, %r2, 24, %r3;
	ld.shared.f64 	%fd5, [%r10+16];
	ld.shared.f64 	%fd6, [%r10];
	add.f64 	%fd7, %fd5, %fd6;
	st.shared.f64 	[%r10], %fd7;
$L__BB1_7:
	bar.sync 	0;
	setp.gt.u32 	%p4, %r2, 127;
	@%p4 bra 	$L__BB1_9;
	mad.lo.s32 	%r11, %r2, 56, %r3;
	ld.shared.f64 	%fd8, [%r11+32];
	ld.shared.f64 	%fd9, [%r11];
	add.f64 	%fd10, %fd8, %fd9;
	st.shared.f64 	[%r11], %fd10;
$L__BB1_9:
	bar.sync 	0;
	setp.gt.u32 	%p5, %r2, 63;
	@%p5 bra 	$L__BB1_11;
	mad.lo.s32 	%r12, %r2, 120, %r3;
	ld.shared.f64 	%fd11, [%r12+64];
	ld.shared.f64 	%fd12, [%r12];
	add.f64 	%fd13, %fd11, %fd12;
	st.shared.f64 	[%r12], %fd13;
$L__BB1_11:
	bar.sync 	0;
	setp.gt.u32 	%p6, %r2, 31;
	@%p6 bra 	$L__BB1_13;
	mad.lo.s32 	%r13, %r2, 248, %r3;
	ld.shared.f64 	%fd14, [%r13+128];
	ld.shared.f64 	%fd15, [%r13];
	add.f64 	%fd16, %fd14, %fd15;
	st.shared.f64 	[%r13], %fd16;
$L__BB1_13:
	bar.warp.sync 	-1;
	setp.gt.u32 	%p7, %r2, 15;
	@%p7 bra 	$L__BB1_15;
	mad.lo.s32 	%r14, %r2, 504, %r3;
	ld.shared.f64 	%fd17, [%r14+256];
	ld.shared.f64 	%fd18, [%r14];
	add.f64 	%fd19, %fd17, %fd18;
	st.shared.f64 	[%r14], %fd19;
$L__BB1_15:
	bar.warp.sync 	-1;
	setp.gt.u32 	%p8, %r2, 7;
	@%p8 bra 	$L__BB1_17;
	mad.lo.s32 	%r15, %r2, 1016, %r3;
	ld.shared.f64 	%fd20, [%r15+512];
	ld.shared.f64 	%fd21, [%r15];
	add.f64 	%fd22, %fd20, %fd21;
	st.shared.f64 	[%r15], %fd22;
$L__BB1_17:
	bar.warp.sync 	-1;
	setp.gt.u32 	%p9, %r2, 3;
	@%p9 bra 	$L__BB1_19;
	mad.lo.s32 	%r16, %r2, 2040, %r3;
	ld.shared.f64 	%fd23, [%r16+1024];
	ld.shared.f64 	%fd24, [%r16];
	add.f64 	%fd25, %fd23, %fd24;
	st.shared.f64 	[%r16], %fd25;
$L__BB1_19:
	bar.warp.sync 	-1;
	setp.gt.u32 	%p10, %r2, 1;
	@%p10 bra 	$L__BB1_21;
	mad.lo.s32 	%r17, %r2, 4088, %r3;
	ld.shared.f64 	%fd26, [%r17+2048];
	ld.shared.f64 	%fd27, [%r17];
	add.f64 	%fd28, %fd26, %fd27;
	st.shared.f64 	[%r17], %fd28;
$L__BB1_21:
	bar.warp.sync 	-1;
	setp.ne.s32 	%p11, %r2, 0;
	@%p11 bra 	$L__BB1_23;
	ld.shared.f64 	%fd29, [_ZZ17reduction_kernel1PdPKdlE4smem];
	ld.shared.f64 	%fd30, [_ZZ17reduction_kernel1PdPKdlE4smem+4096];
	add.f64 	%fd31, %fd29, %fd30;
	cvta.to.global.u64 	%rd9, %rd2;
	mul.wide.u32 	%rd10, %r1, 8;
	add.s64 	%rd11, %rd9, %rd10;
	st.global.f64 	[%rd11], %fd31;
$L__BB1_23:
	ret;

}
	// .globl	_Z17reduction_kernel2PdPKdl
.visible .entry _Z17reduction_kernel2PdPKdl(
	.param .u64 .ptr .align 1 _Z17reduction_kernel2PdPKdl_param_0,
	.param .u64 .ptr .align 1 _Z17reduction_kernel2PdPKdl_param_1,
	.param .u64 _Z17reduction_kernel2PdPKdl_param_2
)
{
	.reg .pred 	%p<8>;
	.reg .b32 	%r<8>;
	.reg .b64 	%rd<12>;
	.reg .b64 	%fd<32>;
	// demoted variable
	.shared .align 8 .b8 _ZZ17reduction_kernel2PdPKdlE4smem[8192];
	ld.param.u64 	%rd2, [_Z17reduction_kernel2PdPKdl_param_0];
	ld.param.u64 	%rd3, [_Z17reduction_kernel2PdPKdl_param_1];
	ld.param.u64 	%rd4, [_Z17reduction_kernel2PdPKdl_param_2];
	mov.u32 	%r1, %ctaid.x;
	mov.u32 	%r4, %ntid.x;
	mov.u32 	%r2, %tid.x;
	mad.lo.s32 	%r5, %r1, %r4, %r2;
	cvt.s64.s32 	%rd1, %r5;
	setp.le.s64 	%p1, %rd4, %rd1;
	shl.b32 	%r6, %r2, 3;
	mov.u32 	%r7, _ZZ17reduction_kernel2PdPKdlE4smem;
	add.s32 	%r3, %r7, %r6;
	@%p1 bra 	$L__BB2_2;
	cvta.to.global.u64 	%rd6, %rd3;
	shl.b64 	%rd7, %rd1, 3;
	add.s64 	%rd8, %rd6, %rd7;
	ld.global.f64 	%fd1, [%rd8];
	st.shared.f64 	[%r3], %fd1;
	bra.uni 	$L__BB2_3;
$L__BB2_2:
	mov.b64 	%rd5, 0;
	st.shared.u64 	[%r3], %rd5;
$L__BB2_3:
	bar.sync 	0;
	setp.gt.u32 	%p2, %r2, 511;
	@%p2 bra 	$L__BB2_5;
	ld.shared.f64 	%fd2, [%r3+4096];
	ld.shared.f64 	%fd3, [%r3];
	add.f64 	%fd4, %fd2, %fd3;
	st.shared.f64 	[%r3], %fd4;
$L__BB2_5:
	bar.sync 	0;
	setp.gt.u32 	%p3, %r2, 255;
	@%p3 bra 	$L__BB2_7;
	ld.shared.f64 	%fd5, [%r3+2048];
	ld.shared.f64 	%fd6, [%r3];
	add.f64 	%fd7, %fd5, %fd6;
	st.shared.f64 	[%r3], %fd7;
$L__BB2_7:
	bar.sync 	0;
	setp.gt.u32 	%p4, %r2, 127;
	@%p4 bra 	$L__BB2_9;
	ld.shared.f64 	%fd8, [%r3+1024];
	ld.shared.f64 	%fd9, [%r3];
	add.f64 	%fd10, %fd8, %fd9;
	st.shared.f64 	[%r3], %fd10;
$L__BB2_9:
	bar.sync 	0;
	setp.gt.u32 	%p5, %r2, 63;
	@%p5 bra 	$L__BB2_11;
	ld.shared.f64 	%fd11, [%r3+512];
	ld.shared.f64 	%fd12, [%r3];
	add.f64 	%fd13, %fd11, %fd12;
	st.shared.f64 	[%r3], %fd13;
$L__BB2_11:
	bar.sync 	0;
	setp.gt.u32 	%p6, %r2, 31;
	@%p6 bra 	$L__BB2_14;
	ld.shared.f64 	%fd14, [%r3+256];
	ld.shared.f64 	%fd15, [%r3];
	add.f64 	%fd16, %fd14, %fd15;
	st.shared.f64 	[%r3], %fd16;
	bar.warp.sync 	-1;
	ld.shared.f64 	%fd17, [%r3+128];
	ld.shared.f64 	%fd18, [%r3];
	add.f64 	%fd19, %fd17, %fd18;
	st.shared.f64 	[%r3], %fd19;
	bar.warp.sync 	-1;
	ld.shared.f64 	%fd20, [%r3+64];
	ld.shared.f64 	%fd21, [%r3];
	add.f64 	%fd22, %fd20, %fd21;
	st.shared.f64 	[%r3], %fd22;
	bar.warp.sync 	-1;
	ld.shared.f64 	%fd23, [%r3+32];
	ld.shared.f64 	%fd24, [%r3];
	add.f64 	%fd25, %fd23, %fd24;
	st.shared.f64 	[%r3], %fd25;
	bar.warp.sync 	-1;
	ld.shared.f64 	%fd26, [%r3+16];
	ld.shared.f64 	%fd27, [%r3];
	add.f64 	%fd28, %fd26, %fd27;
	st.shared.f64 	[%r3], %fd28;
	bar.warp.sync 	-1;
	setp.ne.s32 	%p7, %r2, 0;
	@%p7 bra 	$L__BB2_14;
	ld.shared.f64 	%fd29, [_ZZ17reduction_kernel2PdPKdlE4smem];
	ld.shared.f64 	%fd30, [_ZZ17reduction_kernel2PdPKdlE4smem+8];
	add.f64 	%fd31, %fd29, %fd30;
	cvta.to.global.u64 	%rd9, %rd2;
	mul.wide.u32 	%rd10, %r1, 8;
	add.s64 	%rd11, %rd9, %rd10;
	st.global.f64 	[%rd11], %fd31;
$L__BB2_14:
	ret;

}
	// .globl	_Z15vec_mult_kernelPdPKdS1_l
.visible .entry _Z15vec_mult_kernelPdPKdS1_l(
	.param .u64 .ptr .align 1 _Z15vec_mult_kernelPdPKdS1_l_param_0,
	.param .u64 .ptr .align 1 _Z15vec_mult_kernelPdPKdS1_l_param_1,
	.param .u64 .ptr .align 1 _Z15vec_mult_kernelPdPKdS1_l_param_2,
	.param .u64 _Z15vec_mult_kernelPdPKdS1_l_param_3
)
{
	.reg .pred 	%p<2>;
	.reg .b32 	%r<5>;
	.reg .b64 	%rd<13>;
	.reg .b64 	%fd<4>;

	ld.param.u64 	%rd2, [_Z15vec_mult_kernelPdPKdS1_l_param_0];
	ld.param.u64 	%rd3, [_Z15vec_mult_kernelPdPKdS1_l_param_1];
	ld.param.u64 	%rd4, [_Z15vec_mult_kernelPdPKdS1_l_param_2];
	ld.param.u64 	%rd5, [_Z15vec_mult_kernelPdPKdS1_l_param_3];
	mov.u32 	%r1, %ctaid.x;
	mov.u32 	%r2, %ntid.x;
	mov.u32 	%r3, %tid.x;
	mad.lo.s32 	%r4, %r1, %r2, %r3;
	cvt.s64.s32 	%rd1, %r4;
	setp.le.s64 	%p1, %rd5, %rd1;
	@%p1 bra 	$L__BB3_2;
	cvta.to.global.u64 	%rd6, %rd3;
	cvta.to.global.u64 	%rd7, %rd4;
	cvta.to.global.u64 	%rd8, %rd2;
	shl.b64 	%rd9, %rd1, 3;
	add.s64 	%rd10, %rd6, %rd9;
	ld.global.f64 	%fd1, [%rd10];
	add.s64 	%rd11, %rd7, %rd9;
	ld.global.f64 	%fd2, [%rd11];
	mul.f64 	%fd3, %fd1, %fd2;
	add.s64 	%rd12, %rd8, %rd9;
	st.global.f64 	[%rd12], %fd3;
$L__BB3_2:
	ret;

}


// ===== COMPILED SASS (sm_100) =====

	.target	sm_100

	.elftype	@"ET_EXEC"


//--------------------- .note.nv.tkinfo           --------------------------
	.section	.note.nv.tkinfo,"",@"SHT_NOTE"
	.sectionflags	@"SHF_NOTE_NV_TKINFO"
	.tkinfo
        /*0018*/ 	.word	0x00000002
        /*0030*/ 	.string	""
        /*0030*/ 	.string	"ptxas"
        /*0030*/ 	.string	"Cuda compilation tools, release 13.0, V13.0.88"
        /*0030*/ 	.string	"Build cuda_13.0.r13.0/compiler.36424714_0"
        /*0030*/ 	.string	"-arch sm_100 -m 64 "



//--------------------- .note.nv.cuinfo           --------------------------
	.section	.note.nv.cuinfo,"",@"SHT_NOTE"
	.sectionflags	@"SHF_NOTE_NV_CUINFO"
        /*0018*/ 	.short	0x0002
        /*001a*/ 	.short	0x0064
        /*001c*/ 	.short	0x0082
	.zero		2


//--------------------- .nv.info                  --------------------------
	.section	.nv.info,"",@"SHT_CUDA_INFO"
	.align	4


	//----- nvinfo : EIATTR_REGCOUNT
	.align		4
        /*0000*/ 	.byte	0x04, 0x2f
        /*0002*/ 	.short	(.L_1 - .L_0)
	.align		4
.L_0:
        /*0004*/ 	.word	index@(_Z17reduction_kernel0PdPKdl)
        /*0008*/ 	.word	0x0000000e


	//----- nvinfo : EIATTR_FRAME_SIZE
	.align		4
.L_1:
        /*000c*/ 	.byte	0x04, 0x11
        /*000e*/ 	.short	(.L_3 - .L_2)
	.align		4
.L_2:
        /*0010*/ 	.word	index@(_Z17reduction_kernel0PdPKdl)
        /*0014*/ 	.word	0x00000000


	//----- nvinfo : EIATTR_REGCOUNT
	.align		4
.L_3:
        /*0018*/ 	.byte	0x04, 0x2f
        /*001a*/ 	.short	(.L_5 - .L_4)
	.align		4
.L_4:
        /*001c*/ 	.word	index@(_Z17reduction_kernel1PdPKdl)
        /*0020*/ 	.word	0x00000014


	//----- nvinfo : EIATTR_FRAME_SIZE
	.align		4
.L_5:
        /*0024*/ 	.byte	0x04, 0x11
        /*0026*/ 	.short	(.L_7 - .L_6)
	.align		4
.L_6:
        /*0028*/ 	.word	index@(_Z17reduction_kernel1PdPKdl)
        /*002c*/ 	.word	0x00000000


	//----- nvinfo : EIATTR_REGCOUNT
	.align		4
.L_7:
        /*0030*/ 	.byte	0x04, 0x2f
        /*0032*/ 	.short	(.L_9 - .L_8)
	.align		4
.L_8:
        /*0034*/ 	.word	index@(_Z17reduction_kernel2PdPKdl)
        /*0038*/ 	.word	0x0000000e


	//----- nvinfo : EIATTR_FRAME_SIZE
	.align		4
.L_9:
        /*003c*/ 	.byte	0x04, 0x11
        /*003e*/ 	.short	(.L_11 - .L_10)
	.align		4
.L_10:
        /*0040*/ 	.word	index@(_Z17reduction_kernel2PdPKdl)
        /*0044*/ 	.word	0x00000000


	//----- nvinfo : EIATTR_REGCOUNT
	.align		4
.L_11:
        /*0048*/ 	.byte	0x04, 0x2f
        /*004a*/ 	.short	(.L_13 - .L_12)
	.align		4
.L_12:
        /*004c*/ 	.word	index@(_Z15vec_mult_kernelPdPKdS1_l)
        /*0050*/ 	.word	0x0000000c


	//----- nvinfo : EIATTR_FRAME_SIZE
	.align		4
.L_13:
        /*0054*/ 	.byte	0x04, 0x11
        /*0056*/ 	.short	(.L_15 - .L_14)
	.align		4
.L_14:
        /*0058*/ 	.word	index@(_Z15vec_mult_kernelPdPKdS1_l)
        /*005c*/ 	.word	0x00000000


	//----- nvinfo : EIATTR_MIN_STACK_SIZE
	.align		4
.L_15:
        /*0060*/ 	.byte	0x04, 0x12
        /*0062*/ 	.short	(.L_17 - .L_16)
	.align		4
.L_16:
        /*0064*/ 	.word	index@(_Z15vec_mult_kernelPdPKdS1_l)
        /*0068*/ 	.word	0x00000000


	//----- nvinfo : EIATTR_MIN_STACK_SIZE
	.align		4
.L_17:
        /*006c*/ 	.byte	0x04, 0x12
        /*006e*/ 	.short	(.L_19 - .L_18)
	.align		4
.L_18:
        /*0070*/ 	.word	index@(_Z17reduction_kernel2PdPKdl)
        /*0074*/ 	.word	0x00000000


	//----- nvinfo : EIATTR_MIN_STACK_SIZE
	.align		4
.L_19:
        /*0078*/ 	.byte	0x04, 0x12
        /*007a*/ 	.short	(.L_21 - .L_20)
	.align		4
.L_20:
        /*007c*/ 	.word	index@(_Z17reduction_kernel1PdPKdl)
        /*0080*/ 	.word	0x00000000


	//----- nvinfo : EIATTR_MIN_STACK_SIZE
	.align		4
.L_21:
        /*0084*/ 	.byte	0x04, 0x12
        /*0086*/ 	.short	(.L_23 - .L_22)
	.align		4
.L_22:
        /*0088*/ 	.word	index@(_Z17reduction_kernel0PdPKdl)
        /*008c*/ 	.word	0x00000000
.L_23:


//--------------------- .nv.compat                --------------------------
	.section	.nv.compat,"",@"SHT_CUDA_COMPAT_INFO"
	.align	4
        /*0000*/ 	.byte	0x02, 0x09, 0x00, 0x00, 0x02, 0x02, 0x01, 0x00, 0x02, 0x05, 0x05, 0x00, 0x03, 0x07, 0x01, 0x01
        /*0010*/ 	.byte	0x02, 0x03, 0x00, 0x00, 0x02, 0x06, 0x01, 0x00, 0x04, 0x0b, 0x08, 0x00, 0x01, 0x00, 0x00, 0x00
        /*0020*/ 	.byte	0x00, 0x00, 0x00, 0x00


//--------------------- .nv.info._Z15vec_mult_kernelPdPKdS1_l --------------------------
	.section	.nv.info._Z15vec_mult_kernelPdPKdS1_l,"",@"SHT_CUDA_INFO"
	.sectionflags	@""
	.align	4


	//----- nvinfo : EIATTR_CUDA_API_VERSION
	.align		4
        /*0000*/ 	.byte	0x04, 0x37
        /*0002*/ 	.short	(.L_25 - .L_24)
.L_24:
        /*0004*/ 	.word	0x00000082


	//----- nvinfo : EIATTR_KPARAM_INFO
	.align		4
.L_25:
        /*0008*/ 	.byte	0x04, 0x17
        /*000a*/ 	.short	(.L_27 - .L_26)
.L_26:
        /*000c*/ 	.word	0x00000000
        /*0010*/ 	.short	0x0003
        /*0012*/ 	.short	0x0018
        /*0014*/ 	.byte	0x00, 0xf0, 0x21, 0x00


	//----- nvinfo : EIATTR_KPARAM_INFO
	.align		4
.L_27:
        /*0018*/ 	.byte	0x04, 0x17
        /*001a*/ 	.short	(.L_29 - .L_28)
.L_28:
        /*001c*/ 	.word	0x00000000
        /*0020*/ 	.short	0x0002
        /*0022*/ 	.short	0x0010
        /*0024*/ 	.byte	0x00, 0xf5, 0x21, 0x00


	//----- nvinfo : EIATTR_KPARAM_INFO
	.align		4
.L_29:
        /*0028*/ 	.byte	0x04, 0x17
        /*002a*/ 	.short	(.L_31 - .L_30)
.L_30:
        /*002c*/ 	.word	0x00000000
        /*0030*/ 	.short	0x0001
        /*0032*/ 	.short	0x0008
        /*0034*/ 	.byte	0x00, 0xf5, 0x21, 0x00


	//----- nvinfo : EIATTR_KPARAM_INFO
	.align		4
.L_31:
        /*0038*/ 	.byte	0x04, 0x17
        /*003a*/ 	.short	(.L_33 - .L_32)
.L_32:
        /*003c*/ 	.word	0x00000000
        /*0040*/ 	.short	0x0000
        /*0042*/ 	.short	0x0000
        /*0044*/ 	.byte	0x00, 0xf5, 0x21, 0x00


	//----- nvinfo : EIATTR_SPARSE_MMA_MASK
	.align		4
.L_33:
        /*0048*/ 	.byte	0x03, 0x50
        /*004a*/ 	.short	0x0000


	//----- nvinfo : EIATTR_MAXREG_COUNT
	.align		4
        /*004c*/ 	.byte	0x03, 0x1b
        /*004e*/ 	.short	0x00ff


	//----- nvinfo : EIATTR_MERCURY_ISA_VERSION
	.align		4
        /*0050*/ 	.byte	0x03, 0x5f
        /*0052*/ 	.short	0x0101


	//----- nvinfo : EIATTR_VRC_CTA_INIT_COUNT
	.align		4
        /*0054*/ 	.byte	0x02, 0x4a
	.zero		1
	.zero		1


	//----- nvinfo : EIATTR_EXIT_INSTR_OFFSETS
	.align		4
        /*0058*/ 	.byte	0x04, 0x1c
        /*005a*/ 	.short	(.L_35 - .L_34)


	//   ....[0]....
.L_34:
        /*005c*/ 	.word	0x00000090


	//   ....[1]....
        /*0060*/ 	.word	0x00000190


	//----- nvinfo : EIATTR_CBANK_PARAM_SIZE
	.align		4
.L_35:
        /*0064*/ 	.byte	0x03, 0x19
        /*0066*/ 	.short	0x0020


	//----- nvinfo : EIATTR_PARAM_CBANK
	.align		4
        /*0068*/ 	.byte	0x04, 0x0a
        /*006a*/ 	.short	(.L_37 - .L_36)
	.align		4
.L_36:
        /*006c*/ 	.word	index@(.nv.constant0._Z15vec_mult_kernelPdPKdS1_l)
        /*0070*/ 	.short	0x0380
        /*0072*/ 	.short	0x0020


	//----- nvinfo : EIATTR_SW_WAR
	.align		4
.L_37:
        /*0074*/ 	.byte	0x04, 0x36
        /*0076*/ 	.short	(.L_39 - .L_38)
.L_38:
        /*0078*/ 	.word	0x00000008
.L_39:


//--------------------- .nv.info._Z17reduction_kernel2PdPKdl --------------------------
	.section	.nv.info._Z17reduction_kernel2PdPKdl,"",@"SHT_CUDA_INFO"
	.sectionflags	@""
	.align	4


	//----- nvinfo : EIATTR_CUDA_API_VERSION
	.align		4
        /*0000*/ 	.byte	0x04, 0x37
        /*0002*/ 	.short	(.L_41 - .L_40)
.L_40:
        /*0004*/ 	.word	0x00000082


	//----- nvinfo : EIATTR_KPARAM_INFO
	.align		4
.L_41:
        /*0008*/ 	.byte	0x04, 0x17
        /*000a*/ 	.short	(.L_43 - .L_42)
.L_42:
        /*000c*/ 	.word	0x00000000
        /*0010*/ 	.short	0x0002
        /*0012*/ 	.short	0x0010
        /*0014*/ 	.byte	0x00, 0xf0, 0x21, 0x00


	//----- nvinfo : EIATTR_KPARAM_INFO
	.align		4
.L_43:
        /*0018*/ 	.byte	0x04, 0x17
        /*001a*/ 	.short	(.L_45 - .L_44)
.L_44:
        /*001c*/ 	.word	0x00000000
        /*0020*/ 	.short	0x0001
        /*0022*/ 	.short	0x0008
        /*0024*/ 	.byte	0x00, 0xf5, 0x21, 0x00


	//----- nvinfo : EIATTR_KPARAM_INFO
	.align		4
.L_45:
        /*0028*/ 	.byte	0x04, 0x17
        /*002a*/ 	.short	(.L_47 - .L_46)
.L_46:
        /*002c*/ 	.word	0x00000000
        /*0030*/ 	.short	0x0000
        /*0032*/ 	.short	0x0000
        /*0034*/ 	.byte	0x00, 0xf5, 0x21, 0x00


	//----- nvinfo : EIATTR_SPARSE_MMA_MASK
	.align		4
.L_47:
        /*0038*/ 	.byte	0x03, 0x50
        /*003a*/ 	.short	0x0000


	//----- nvinfo : EIATTR_MAXREG_COUNT
	.align		4
        /*003c*/ 	.byte	0x03, 0x1b
        /*003e*/ 	.short	0x00ff


	//----- nvinfo : EIATTR_NUM_BARRIERS
	.align		4
        /*0040*/ 	.byte	0x02, 0x4c
        /*0042*/ 	.byte	0x01
	.zero		1


	//----- nvinfo : EIATTR_MERCURY_ISA_VERSION
	.align		4
        /*0044*/ 	.byte	0x03, 0x5f
        /*0046*/ 	.short	0x0101


	//----- nvinfo : EIATTR_COOP_GROUP_MASK_REGIDS
	.align		4
        /*0048*/ 	.byte	0x04, 0x29
        /*004a*/ 	.short	(.L_49 - .L_48)


	//   ....[0]....
.L_48:
        /*004c*/ 	.word	0xffffffff


	//   ....[1]....
        /*0050*/ 	.word	0xffffffff


	//   ....[2]....
        /*0054*/ 	.word	0xffffffff


	//   ....[3]....
        /*0058*/ 	.word	0xffffffff


	//   ....[4]....
        /*005c*/ 	.word	0xffffffff


	//----- nvinfo : EIATTR_COOP_GROUP_INSTR_OFFSETS
	.align		4
.L_49:
        /*0060*/ 	.byte	0x04, 0x28
        /*0062*/ 	.short	(.L_51 - .L_50)


	//   ....[0]....
.L_50:
        /*0064*/ 	.word	0x00000340


	//   ....[1]....
        /*0068*/ 	.word	0x00000390


	//   ....[2]....
        /*006c*/ 	.word	0x000003e0


	//   ....[3]....
        /*0070*/ 	.word	0x00000430


	//   ....[4]....
        /*0074*/ 	.word	0x00000480


	//----- nvinfo : EIATTR_VRC_CTA_INIT_COUNT
	.align		4
.L_51:
        /*0078*/ 	.byte	0x02, 0x4a
	.zero		1
	.zero		1


	//----- nvinfo : EIATTR_EXIT_INSTR_OFFSETS
	.align		4
        /*007c*/ 	.byte	0x04, 0x1c
        /*007e*/ 	.short	(.L_53 - .L_52)


	//   ....[0]....
.L_52:
        /*0080*/ 	.word	0x000002e0


	//   ....[1]....
        /*0084*/ 	.word	0x00000490


	//   ....[2]....
        /*0088*/ 	.word	0x000004f0


	//----- nvinfo : EIATTR_CBANK_PARAM_SIZE
	.align		4
.L_53:
        /*008c*/ 	.byte	0x03, 0x19
        /*008e*/ 	.short	0x0018


	//----- nvinfo : EIATTR_PARAM_CBANK
	.align		4
        /*0090*/ 	.byte	0x04, 0x0a
        /*0092*/ 	.short	(.L_55 - .L_54)
	.align		4
.L_54:
        /*0094*/ 	.word	index@(.nv.constant0._Z17reduction_kernel2PdPKdl)
        /*0098*/ 	.short	0x0380
        /*009a*/ 	.short	0x0018


	//----- nvinfo : EIATTR_SW_WAR
	.align		4
.L_55:
        /*009c*/ 	.byte	0x04, 0x36
        /*009e*/ 	.short	(.L_57 - .L_56)
.L_56:
        /*00a0*/ 	.word	0x00000008
.L_57:


//--------------------- .nv.info._Z17reduction_kernel1PdPKdl --------------------------
	.section	.nv.info._Z17reduction_kernel1PdPKdl,"",@"SHT_CUDA_INFO"
	.sectionflags	@""
	.align	4


	//----- nvinfo : EIATTR_CUDA_API_VERSION
	.align		4
        /*0000*/ 	.byte	0x04, 0x37
        /*0002*/ 	.short	(.L_59 - .L_58)
.L_58:
        /*0004*/ 	.word	0x00000082


	//----- nvinfo : EIATTR_KPARAM_INFO
	.align		4
.L_59:
        /*0008*/ 	.byte	0x04, 0x17
        /*000a*/ 	.short	(.L_61 - .L_60)
.L_60:
        /*000c*/ 	.word	0x00000000
        /*0010*/ 	.short	0x0002
        /*0012*/ 	.short	0x0010
        /*0014*/ 	.byte	0x00, 0xf0, 0x21, 0x00


	//----- nvinfo : EIATTR_KPARAM_INFO
	.align		4
.L_61:
        /*0018*/ 	.byte	0x04, 0x17
        /*001a*/ 	.short	(.L_63 - .L_62)
.L_62:
        /*001c*/ 	.word	0x00000000
        /*0020*/ 	.short	0x0001
        /*0022*/ 	.short	0x0008
        /*0024*/ 	.byte	0x00, 0xf5, 0x21, 0x00


	//----- nvinfo : EIATTR_KPARAM_INFO
	.align		4
.L_63:
        /*0028*/ 	.byte	0x04, 0x17
        /*002a*/ 	.short	(.L_65 - .L_64)
.L_64:
        /*002c*/ 	.word	0x00000000
        /*0030*/ 	.short	0x0000
        /*0032*/ 	.short	0x0000
        /*0034*/ 	.byte	0x00, 0xf5, 0x21, 0x00


	//----- nvinfo : EIATTR_SPARSE_MMA_MASK
	.align		4
.L_65:
        /*0038*/ 	.byte	0x03, 0x50
        /*003a*/ 	.short	0x0000


	//----- nvinfo : EIATTR_MAXREG_COUNT
	.align		4
        /*003c*/ 	.byte	0x03, 0x1b
        /*003e*/ 	.short	0x00ff


	//----- nvinfo : EIATTR_NUM_BARRIERS
	.align		4
        /*0040*/ 	.byte	0x02, 0x4c
        /*0042*/ 	.byte	0x01
	.zero		1


	//----- nvinfo : EIATTR_MERCURY_ISA_VERSION
	.align		4
        /*0044*/ 	.byte	0x03, 0x5f
        /*0046*/ 	.short	0x0101


	//----- nvinfo : EIATTR_COOP_GROUP_MASK_REGIDS
	.align		4
        /*0048*/ 	.byte	0x04, 0x29
        /*004a*/ 	.short	(.L_67 - .L_66)


	//   ....[0]....
.L_66:
        /*004c*/ 	.word	0xffffffff


	//   ....[1]....
        /*0050*/ 	.word	0xffffffff


	//   ....[2]....
        /*0054*/ 	.word	0xffffffff


	//   ....[3]....
        /*0058*/ 	.word	0xffffffff


	//   ....[4]....
        /*005c*/ 	.word	0xffffffff


	//----- nvinfo : EIATTR_COOP_GROUP_INSTR_OFFSETS
	.align		4
.L_67:
        /*0060*/ 	.byte	0x04, 0x28
        /*0062*/ 	.short	(.L_69 - .L_68)


	//   ....[0]....
.L_68:
        /*0064*/ 	.word	0x00000390


	//   ....[1]....
        /*0068*/ 	.word	0x00000400


	//   ....[2]....
        /*006c*/ 	.word	0x00000470


	//   ....[3]....
        /*0070*/ 	.word	0x000004e0


	//   ....[4]....
        /*0074*/ 	.word	0x00000540


	//----- nvinfo : EIATTR_VRC_CTA_INIT_COUNT
	.align		4
.L_69:
        /*0078*/ 	.byte	0x02, 0x4a
	.zero		1
	.zero		1


	//----- nvinfo : EIATTR_EXIT_INSTR_OFFSETS
	.align		4
        /*007c*/ 	.byte	0x04, 0x1c
        /*007e*/ 	.short	(.L_71 - .L_70)


	//   ....[0]....
.L_70:
        /*0080*/ 	.word	0x00000550


	//   ....[1]....
        /*0084*/ 	.word	0x000005c0


	//----- nvinfo : EIATTR_CBANK_PARAM_SIZE
	.align		4
.L_71:
        /*0088*/ 	.byte	0x03, 0x19
        /*008a*/ 	.short	0x0018


	//----- nvinfo : EIATTR_PARAM_CBANK
	.align		4
        /*008c*/ 	.byte	0x04, 0x0a
        /*008e*/ 	.short	(.L_73 - .L_72)
	.align		4
.L_72:
        /*0090*/ 	.word	index@(.nv.constant0._Z17reduction_kernel1PdPKdl)
        /*0094*/ 	.short	0x0380
        /*0096*/ 	.short	0x0018


	//----- nvinfo : EIATTR_SW_WAR
	.align		4
.L_73:
        /*0098*/ 	.byte	0x04, 0x36
        /*009a*/ 	.short	(.L_75 - .L_74)
.L_74:
        /*009c*/ 	.word	0x00000008
.L_75:


//--------------------- .nv.info._Z17reduction_kernel0PdPKdl --------------------------
	.section	.nv.info._Z17reduction_kernel0PdPKdl,"",@"SHT_CUDA_INFO"
	.sectionflags	@""
	.align	4


	//----- nvinfo : EIATTR_CUDA_API_VERSION
	.align		4
        /*0000*/ 	.byte	0x04, 0x37
        /*0002*/ 	.short	(.L_77 - .L_76)
.L_76:
        /*0004*/ 	.word	0x00000082


	//----- nvinfo : EIATTR_KPARAM_INFO
	.align		4
.L_77:
        /*0008*/ 	.byte	0x04, 0x17
        /*000a*/ 	.short	(.L_79 - .L_78)
.L_78:
        /*000c*/ 	.word	0x00000000
        /*0010*/ 	.short	0x0002
        /*0012*/ 	.short	0x0010
        /*0014*/ 	.byte	0x00, 0xf0, 0x21, 0x00


	//----- nvinfo : EIATTR_KPARAM_INFO
	.align		4
.L_79:
        /*0018*/ 	.byte	0x04, 0x17
        /*001a*/ 	.short	(.L_81 - .L_80)
.L_80:
        /*001c*/ 	.word	0x00000000
        /*0020*/ 	.short	0x0001
        /*0022*/ 	.short	0x0008
        /*0024*/ 	.byte	0x00, 0xf5, 0x21, 0x00


	//----- nvinfo : EIATTR_KPARAM_INFO
	.align		4
.L_81:
        /*0028*/ 	.byte	0x04, 0x17
        /*002a*/ 	.short	(.L_83 - .L_82)
.L_82:
        /*002c*/ 	.word	0x00000000
        /*0030*/ 	.short	0x0000
        /*0032*/ 	.short	0x0000
        /*0034*/ 	.byte	0x00, 0xf5, 0x21, 0x00


	//----- nvinfo : EIATTR_SPARSE_MMA_MASK
	.align		4
.L_83:
        /*0038*/ 	.byte	0x03, 0x50
        /*003a*/ 	.short	0x0000


	//----- nvinfo : EIATTR_MAXREG_COUNT
	.align		4
        /*003c*/ 	.byte	0x03, 0x1b
        /*003e*/ 	.short	0x00ff


	//----- nvinfo : EIATTR_NUM_BARRIERS
	.align		4
        /*0040*/ 	.byte	0x02, 0x4c
        /*0042*/ 	.byte	0x01
	.zero		1


	//----- nvinfo : EIATTR_MERCURY_ISA_VERSION
	.align		4
        /*0044*/ 	.byte	0x03, 0x5f
        /*0046*/ 	.short	0x0101


	//----- nvinfo : EIATTR_VRC_CTA_INIT_COUNT
	.align		4
        /*0048*/ 	.byte	0x02, 0x4a
	.zero		1
	.zero		1


	//----- nvinfo : EIATTR_EXIT_INSTR_OFFSETS
	.align		4
        /*004c*/ 	.byte	0x04, 0x1c
        /*004e*/ 	.short	(.L_85 - .L_84)


	//   ....[0]....
.L_84:
        /*0050*/ 	.word	0x000004d0


	//   ....[1]....
        /*0054*/ 	.word	0x00000540


	//----- nvinfo : EIATTR_CBANK_PARAM_SIZE
	.align		4
.L_85:
        /*0058*/ 	.byte	0x03, 0x19
        /*005a*/ 	.short	0x0018


	//----- nvinfo : EIATTR_PARAM_CBANK
	.align		4
        /*005c*/ 	.byte	0x04, 0x0a
        /*005e*/ 	.short	(.L_87 - .L_86)
	.align		4
.L_86:
        /*0060*/ 	.word	index@(.nv.constant0._Z17reduction_kernel0PdPKdl)
        /*0064*/ 	.short	0x0380
        /*0066*/ 	.short	0x0018


	//----- nvinfo : EIATTR_SW_WAR
	.align		4
.L_87:
        /*0068*/ 	.byte	0x04, 0x36
        /*006a*/ 	.short	(.L_89 - .L_88)
.L_88:
        /*006c*/ 	.word	0x00000008
.L_89:


//--------------------- .nv.callgraph             --------------------------
	.section	.nv.callgraph,"",@"SHT_CUDA_CALLGRAPH"
	.align	4
	.sectionentsize	8
	.align		4
        /*0000*/ 	.word	0x00000000
	.align		4
        /*0004*/ 	.word	0xffffffff
	.align		4
        /*0008*/ 	.word	0x00000000
	.align		4
        /*000c*/ 	.word	0xfffffffe
	.align		4
        /*0010*/ 	.word	0x00000000
	.align		4
        /*0014*/ 	.word	0xfffffffd
	.align		4
        /*0018*/ 	.word	0x00000000
	.align		4
        /*001c*/ 	.word	0xfffffffc


//--------------------- .text._Z15vec_mult_kernelPdPKdS1_l --------------------------
	.section	.text._Z15vec_mult_kernelPdPKdS1_l,"ax",@progbits
	.align	128
        .global         _Z15vec_mult_kernelPdPKdS1_l
        .type           _Z15vec_mult_kernelPdPKdS1_l,@function
        .size           _Z15vec_mult_kernelPdPKdS1_l,(.L_x_4 - _Z15vec_mult_kernelPdPKdS1_l)
        .other          _Z15vec_mult_kernelPdPKdS1_l,@"STO_CUDA_ENTRY STV_DEFAULT"
_Z15vec_mult_kernelPdPKdS1_l:
.text._Z15vec_mult_kernelPdPKdS1_l:
[----:B------:R-:W-:Y:S01]  /*0000*/  LDC R1, c[0x0][0x37c] ;  /* 0x0000df00ff017b82 */ /* 0x000fe20000000800 */
[----:B------:R-:W0:Y:S07]  /*0010*/  S2R R3, SR_TID.X ;  /* 0x0000000000037919 */ /* 0x000e2e0000002100 */
[----:B------:R-:W0:Y:S01]  /*0020*/  S2UR UR4, SR_CTAID.X ;  /* 0x00000000000479c3 */ /* 0x000e220000002500 */
[----:B------:R-:W1:Y:S07]  /*0030*/  LDCU.64 UR6, c[0x0][0x398] ;  /* 0x00007300ff0677ac */ /* 0x000e6e0008000a00 */
[----:B------:R-:W0:Y:S02]  /*0040*/  LDC R0, c[0x0][0x360] ;  /* 0x0000d800ff007b82 */ /* 0x000e240000000800 */
[----:B0-----:R-:W-:-:S05]  /*0050*/  IMAD R0, R0, UR4, R3 ;  /* 0x0000000400007c24 */ /* 0x001fca000f8e0203 */
[----:B-1----:R-:W-:Y:S02]  /*0060*/  ISETP.GE.U32.AND P0, PT, R0, UR6, PT ;  /* 0x0000000600007c0c */ /* 0x002fe4000bf06070 */
[----:B------:R-:W-:-:S04]  /*0070*/  SHF.R.S32.HI R3, RZ, 0x1f, R0 ;  /* 0x0000001fff037819 */ /* 0x000fc80000011400 */
[----:B------:R-:W-:-:S13]  /*0080*/  ISETP.GE.AND.EX P0, PT, R3, UR7, PT, P0 ;  /* 0x0000000703007c0c */ /* 0x000fda000bf06300 */
[----:B------:R-:W-:Y:S05]  /*0090*/  @P0 EXIT ;  /* 0x000000000000094d */ /* 0x000fea0003800000 */
[----:B------:R-:W0:Y:S01]  /*00a0*/  LDCU.64 UR6, c[0x0][0x390] ;  /* 0x00007200ff0677ac */ /* 0x000e220008000a00 */
[C---:B------:R-:W-:Y:S01]  /*00b0*/  IMAD.SHL.U32 R8, R0.reuse, 0x8, RZ ;  /* 0x0000000800087824 */ /* 0x040fe200078e00ff */
[----:B------:R-:W-:Y:S01]  /*00c0*/  SHF.L.U64.HI R0, R0, 0x3, R3 ;  /* 0x0000000300007819 */ /* 0x000fe20000010203 */
[----:B------:R-:W1:Y:S01]  /*00d0*/  LDCU.128 UR8, c[0x0][0x380] ;  /* 0x00007000ff0877ac */ /* 0x000e620008000c00 */
[----:B------:R-:W2:Y:S02]  /*00e0*/  LDCU.64 UR4, c[0x0][0x358] ;  /* 0x00006b00ff0477ac */ /* 0x000ea40008000a00 */
[C---:B0-----:R-:W-:Y:S02]  /*00f0*/  IADD3 R4, P1, PT, R8.reuse, UR6, RZ ;  /* 0x0000000608047c10 */ /* 0x041fe4000ff3e0ff */
[----:B-1----:R-:W-:Y:S02]  /*0100*/  IADD3 R6, P0, PT, R8, UR10, RZ ;  /* 0x0000000a08067c10 */ /* 0x002fe4000ff1e0ff */
[----:B------:R-:W-:-:S02]  /*0110*/  IADD3.X R5, PT, PT, R0, UR7, RZ, P1, !PT ;  /* 0x0000000700057c10 */ /* 0x000fc40008ffe4ff */
[----:B------:R-:W-:-:S04]  /*0120*/  IADD3.X R7, PT, PT, R0, UR11, RZ, P0, !PT ;  /* 0x0000000b00077c10 */ /* 0x000fc800087fe4ff */
[----:B--2---:R-:W2:Y:S04]  /*0130*/  LDG.E.64 R4, desc[UR4][R4.64] ;  /* 0x0000000404047981 */ /* 0x004ea8000c1e1b00 */
[----:B------:R-:W2:Y:S01]  /*0140*/  LDG.E.64 R2, desc[UR4][R6.64] ;  /* 0x0000000406027981 */ /* 0x000ea2000c1e1b00 */
[----:B------:R-:W-:-:S04]  /*0150*/  IADD3 R8, P0, PT, R8, UR8, RZ ;  /* 0x0000000808087c10 */ /* 0x000fc8000ff1e0ff */
[----:B------:R-:W-:Y:S01]  /*0160*/  IADD3.X R9, PT, PT, R0, UR9, RZ, P0, !PT ;  /* 0x0000000900097c10 */ /* 0x000fe200087fe4ff */
[----:B--2---:R-:W-:-:S07]  /*0170*/  DMUL R2, R2, R4 ;  /* 0x0000000402027228 */ /* 0x004fce0000000000 */
[----:B------:R-:W-:Y:S01]  /*0180*/  STG.E.64 desc[UR4][R8.64], R2 ;  /* 0x0000000208007986 */ /* 0x000fe2000c101b04 */
[----:B------:R-:W-:Y:S05]  /*0190*/  EXIT ;  /* 0x000000000000794d */ /* 0x000fea0003800000 */
.L_x_0:
[----:B------:R-:W-:-:S00]  /*01a0*/  BRA `(.L_x_0) ;  /* 0xfffffffc00fc7947 */ /* 0x000fc0000383ffff */
[----:B------:R-:W-:-:S00]  /*01b0*/  NOP ;  /* 0x0000000000007918 */ /* 0x000fc00000000000 */
        /* <DEDUP_REMOVED lines=12> */
.L_x_4:


//--------------------- .text._Z17reduction_kernel2PdPKdl --------------------------
	.section	.text._Z17reduction_kernel2PdPKdl,"ax",@progbits
	.align	128
        .global         _Z17reduction_kernel2PdPKdl
        .type           _Z17reduction_kernel2PdPKdl,@function
        .size           _Z17reduction_kernel2PdPKdl,(.L_x_5 - _Z17reduction_kernel2PdPKdl)
        .other          _Z17reduction_kernel2PdPKdl,@"STO_CUDA_ENTRY STV_DEFAULT"
_Z17reduction_kernel2PdPKdl:
.text._Z17reduction_kernel2PdPKdl:
[----:B------:R-:W-:Y:S01]  /*0000*/  LDC R1, c[0x0][0x37c] ;  /* 0x0000df00ff017b82 */ /* 0x000fe20000000800 */
[----:B------:R-:W0:Y:S01]  /*0010*/  S2R R0, SR_CTAID.X ;  /* 0x0000000000007919 */ /* 0x000e220000002500 */
[----:B------:R-:W0:Y:S01]  /*0020*/  LDCU UR4, c[0x0][0x360] ;  /* 0x00006c00ff0477ac */ /* 0x000e220008000800 */
[----:B------:R-:W0:Y:S01]  /*0030*/  S2R R3, SR_TID.X ;  /* 0x0000000000037919 */ /* 0x000e220000002100 */
[----:B------:R-:W1:Y:S01]  /*0040*/  LDCU.64 UR6, c[0x0][0x390] ;  /* 0x00007200ff0677ac */ /* 0x000e620008000a00 */
[----:B0-----:R-:W-:-:S05]  /*0050*/  IMAD R2, R0, UR4, R3 ;  /* 0x0000000400027c24 */ /* 0x001fca000f8e0203 */
[----:B-1----:R-:W-:Y:S02]  /*0060*/  ISETP.GE.U32.AND P0, PT, R2, UR6, PT ;  /* 0x0000000602007c0c */ /* 0x002fe4000bf06070 */
[----:B------:R-:W-:-:S04]  /*0070*/  SHF.R.S32.HI R5, RZ, 0x1f, R2 ;  /* 0x0000001fff057819 */ /* 0x000fc80000011402 */
[----:B------:R-:W-:Y:S01]  /*0080*/  ISETP.GE.AND.EX P0, PT, R5, UR7, PT, P0 ;  /* 0x0000000705007c0c */ /* 0x000fe2000bf06300 */
[----:B------:R-:W0:-:S12]  /*0090*/  LDCU.64 UR6, c[0x0][0x358] ;  /* 0x00006b00ff0677ac */ /* 0x000e180008000a00 */
[----:B------:R-:W1:Y:S02]  /*00a0*/  @!P0 LDC.64 R6, c[0x0][0x388] ;  /* 0x0000e200ff068b82 */ /* 0x000e640000000a00 */
[----:B-1----:R-:W-:-:S04]  /*00b0*/  @!P0 LEA R4, P1, R2, R6, 0x3 ;  /* 0x0000000602048211 */ /* 0x002fc800078218ff */
[----:B------:R-:W-:-:S06]  /*00c0*/  @!P0 LEA.HI.X R5, R2, R7, R5, 0x3, P1 ;  /* 0x0000000702058211 */ /* 0x000fcc00008f1c05 */
[----:B0-----:R-:W2:Y:S01]  /*00d0*/  @!P0 LDG.E.64 R4, desc[UR6][R4.64] ;  /* 0x0000000604048981 */ /* 0x001ea2000c1e1b00 */
[----:B------:R-:W0:Y:S01]  /*00e0*/  S2UR UR5, SR_CgaCtaId ;  /* 0x00000000000579c3 */ /* 0x000e220000008800 */
[----:B------:R-:W-:Y:S01]  /*00f0*/  UMOV UR4, 0x400 ;  /* 0x0000040000047882 */ /* 0x000fe20000000000 */
[----:B------:R-:W-:Y:S01]  /*0100*/  ISETP.GT.U32.AND P1, PT, R3, 0x1ff, PT ;  /* 0x000001ff0300780c */ /* 0x000fe20003f24070 */
[----:B0-----:R-:W-:-:S06]  /*0110*/  ULEA UR4, UR5, UR4, 0x18 ;  /* 0x0000000405047291 */ /* 0x001fcc000f8ec0ff */
[----:B------:R-:W-:-:S05]  /*0120*/  LEA R2, R3, UR4, 0x3 ;  /* 0x0000000403027c11 */ /* 0x000fca000f8e18ff */
[----:B--2---:R-:W-:Y:S04]  /*0130*/  @!P0 STS.64 [R2], R4 ;  /* 0x0000000402008388 */ /* 0x004fe80000000a00 */
[----:B------:R-:W-:Y:S01]  /*0140*/  @P0 STS.64 [R2], RZ ;  /* 0x000000ff02000388 */ /* 0x000fe20000000a00 */
[----:B------:R-:W-:Y:S01]  /*0150*/  BAR.SYNC.DEFER_BLOCKING 0x0 ;  /* 0x0000000000007b1d */ /* 0x000fe20000010000 */
[----:B------:R-:W-:-:S05]  /*0160*/  ISETP.GT.U32.AND P0, PT, R3, 0xff, PT ;  /* 0x000000ff0300780c */ /* 0x000fca0003f04070 */
[----:B------:R-:W-:Y:S04]  /*0170*/  @!P1 LDS.64 R6, [R2+0x1000] ;  /* 0x0010000002069984 */ /* 0x000fe80000000a00 */
[----:B------:R-:W0:Y:S02]  /*0180*/  @!P1 LDS.64 R8, [R2] ;  /* 0x0000000002089984 */ /* 0x000e240000000a00 */
[----:B0-----:R-:W-:-:S07]  /*0190*/  @!P1 DADD R6, R6, R8 ;  /* 0x0000000006069229 */ /* 0x001fce0000000008 */
[----:B------:R-:W-:Y:S01]  /*01a0*/  @!P1 STS.64 [R2], R6 ;  /* 0x0000000602009388 */ /* 0x000fe20000000a00 */
        /* <DEDUP_REMOVED lines=17> */
[----:B------:R0:W-:Y:S01]  /*02c0*/  @!P0 STS.64 [R2], R6 ;  /* 0x0000000602008388 */ /* 0x0001e20000000a00 */
[----:B------:R-:W-:Y:S06]  /*02d0*/  BAR.SYNC.DEFER_BLOCKING 0x0 ;  /* 0x0000000000007b1d */ /* 0x000fec0000010000 */
[----:B------:R-:W-:Y:S05]  /*02e0*/  @P1 EXIT ;  /* 0x000000000000194d */ /* 0x000fea0003800000 */
[----:B------:R-:W-:Y:S01]  /*02f0*/  LDS.64 R4, [R2+0x100] ;  /* 0x0001000002047984 */ /* 0x000fe20000000a00 */
[----:B------:R-:W-:-:S03]  /*0300*/  ISETP.NE.AND P0, PT, R3, RZ, PT ;  /* 0x000000ff0300720c */ /* 0x000fc60003f05270 */
[----:B0-----:R-:W0:Y:S02]  /*0310*/  LDS.64 R6, [R2] ;  /* 0x0000000002067984 */ /* 0x001e240000000a00 */
[----:B0-----:R-:W-:-:S07]  /*0320*/  DADD R4, R4, R6 ;  /* 0x0000000004047229 */ /* 0x001fce0000000006 */
[----:B------:R-:W-:Y:S01]  /*0330*/  STS.64 [R2], R4 ;  /* 0x0000000402007388 */ /* 0x000fe20000000a00 */
[----:B------:R-:W-:-:S03]  /*0340*/  NOP ;  /* 0x0000000000007918 */ /* 0x000fc60000000000 */
[----:B------:R-:W-:Y:S04]  /*0350*/  LDS.64 R6, [R2+0x80] ;  /* 0x0000800002067984 */ /* 0x000fe80000000a00 */
[----:B------:R-:W0:Y:S02]  /*0360*/  LDS.64 R8, [R2] ;  /* 0x0000000002087984 */ /* 0x000e240000000a00 */
        /* <DEDUP_REMOVED lines=16> */
[----:B------:R0:W-:Y:S01]  /*0470*/  STS.64 [R2], R6 ;  /* 0x0000000602007388 */ /* 0x0001e20000000a00 */
[----:B------:R-:W-:Y:S01]  /*0480*/  NOP ;  /* 0x0000000000007918 */ /* 0x000fe20000000000 */
[----:B------:R-:W-:Y:S05]  /*0490*/  @P0 EXIT ;  /* 0x000000000000094d */ /* 0x000fea0003800000 */
[----:B0-----:R-:W0:Y:S01]  /*04a0*/  LDS.128 R4, [UR4] ;  /* 0x00000004ff047984 */ /* 0x001e220008000c00 */
[----:B------:R-:W1:Y:S02]  /*04b0*/  LDC.64 R2, c[0x0][0x380] ;  /* 0x0000e000ff027b82 */ /* 0x000e640000000a00 */
[----:B-1----:R-:W-:Y:S01]  /*04c0*/  IMAD.WIDE.U32 R2, R0, 0x8, R2 ;  /* 0x0000000800027825 */ /* 0x002fe200078e0002 */
[----:B0-----:R-:W-:-:S07]  /*04d0*/  DADD R4, R4, R6 ;  /* 0x0000000004047229 */ /* 0x001fce0000000006 */
[----:B------:R-:W-:Y:S01]  /*04e0*/  STG.E.64 desc[UR6][R2.64], R4 ;  /* 0x0000000402007986 */ /* 0x000fe2000c101b06 */
[----:B------:R-:W-:Y:S05]  /*04f0*/  EXIT ;  /* 0x000000000000794d */ /* 0x000fea0003800000 */
.L_x_1:
        /* <DEDUP_REMOVED lines=16> */
.L_x_5:


//--------------------- .text._Z17reduction_kernel1PdPKdl --------------------------
	.section	.text._Z17reduction_kernel1PdPKdl,"ax",@progbits
	.align	128
        .global         _Z17reduction_kernel1PdPKdl
        .type           _Z17reduction_kernel1PdPKdl,@function
        .size           _Z17reduction_kernel1PdPKdl,(.L_x_6 - _Z17reduction_kernel1PdPKdl)
        .other          _Z17reduction_kernel1PdPKdl,@"STO_CUDA_ENTRY STV_DEFAULT"
_Z17reduction_kernel1PdPKdl:
.text._Z17reduction_kernel1PdPKdl:
        /* <DEDUP_REMOVED lines=18> */
[----:B------:R-:W-:-:S06]  /*0120*/  LEA R2, R3, UR4, 0x3 ;  /* 0x0000000403027c11 */ /* 0x000fcc000f8e18ff */
[C---:B------:R-:W-:Y:S01]  /*0130*/  @!P1 IMAD R13, R3.reuse, 0x8, R2 ;  /* 0x00000008030d9824 */ /* 0x040fe200078e0202 */
[----:B--2---:R-:W-:Y:S04]  /*0140*/  @!P0 STS.64 [R2], R4 ;  /* 0x0000000402008388 */ /* 0x004fe80000000a00 */
[----:B------:R-:W-:Y:S01]  /*0150*/  @P0 STS.64 [R2], RZ ;  /* 0x000000ff02000388 */ /* 0x000fe20000000a00 */
[----:B------:R-:W-:Y:S01]  /*0160*/  BAR.SYNC.DEFER_BLOCKING 0x0 ;  /* 0x0000000000007b1d */ /* 0x000fe20000010000 */
[----:B------:R-:W-:-:S13]  /*0170*/  ISETP.GT.U32.AND P0, PT, R3, 0xff, PT ;  /* 0x000000ff0300780c */ /* 0x000fda0003f04070 */
[----:B------:R-:W-:Y:S01]  /*0180*/  @!P0 IMAD R15, R3, 0x18, R2 ;  /* 0x00000018030f8824 */ /* 0x000fe200078e0202 */
[----:B------:R-:W-:Y:S04]  /*0190*/  @!P1 LDS.64 R6, [R13+0x8] ;  /* 0x000008000d069984 */ /* 0x000fe80000000a00 */
[----:B------:R-:W0:Y:S02]  /*01a0*/  @!P1 LDS.64 R8, [R13] ;  /* 0x000000000d089984 */ /* 0x000e240000000a00 */
[----:B0-----:R-:W-:-:S07]  /*01b0*/  @!P1 DADD R6, R6, R8 ;  /* 0x0000000006069229 */ /* 0x001fce0000000008 */
[----:B------:R-:W-:Y:S01]  /*01c0*/  @!P1 STS.64 [R13], R6 ;  /* 0x000000060d009388 */ /* 0x000fe20000000a00 */
        /* <DEDUP_REMOVED lines=28> */
[----:B------:R-:W-:-:S03]  /*0390*/  NOP ;  /* 0x0000000000007918 */ /* 0x000fc60000000000 */
[----:B------:R-:W-:Y:S01]  /*03a0*/  @!P0 LDS.64 R8, [R17+0x100] ;  /* 0x0001000011088984 */ /* 0x000fe20000000a00 */
[----:B------:R-:W-:-:S03]  /*03b0*/  ISETP.GT.U32.AND P1, PT, R3, 0x7, PT ;  /* 0x000000070300780c */ /* 0x000fc60003f24070 */
[----:B------:R-:W0:Y:S10]  /*03c0*/  @!P0 LDS.64 R10, [R17] ;  /* 0x00000000110a8984 */ /* 0x000e340000000a00 */
[----:B------:R-:W-:Y:S01]  /*03d0*/  @!P1 IMAD R13, R3, 0x3f8, R2 ;  /* 0x000003f8030d9824 */ /* 0x000fe200078e0202 */
        /* <DEDUP_REMOVED lines=18> */
[----:B------:R-:W-:-:S03]  /*0500*/  ISETP.NE.AND P0, PT, R3, RZ, PT ;  /* 0x000000ff0300720c */ /* 0x000fc60003f05270 */
[----:B------:R-:W0:Y:S02]  /*0510*/  @!P1 LDS.64 R10, [R17] ;  /* 0x00000000110a9984 */ /* 0x000e240000000a00 */
[----:B0-----:R-:W-:-:S07]  /*0520*/  @!P1 DADD R8, R8, R10 ;  /* 0x0000000008089229 */ /* 0x001fce000000000a */
[----:B------:R0:W-:Y:S01]  /*0530*/  @!P1 STS.64 [R17], R8 ;  /* 0x0000000811009388 */ /* 0x0001e20000000a00 */
[----:B------:R-:W-:Y:S01]  /*0540*/  NOP ;  /* 0x0000000000007918 */ /* 0x000fe20000000000 */
[----:B------:R-:W-:Y:S05]  /*0550*/  @P0 EXIT ;  /* 0x000000000000094d */ /* 0x000fea0003800000 */
[----:B------:R-:W-:Y:S01]  /*0560*/  LDS.64 R2, [UR4] ;  /* 0x00000004ff027984 */ /* 0x000fe20008000a00 */
[----:B------:R-:W1:Y:S03]  /*0570*/  LDC.64 R6, c[0x0][0x380] ;  /* 0x0000e000ff067b82 */ /* 0x000e660000000a00 */
[----:B------:R-:W2:Y:S02]  /*0580*/  LDS.64 R4, [UR4+0x1000] ;  /* 0x00100004ff047984 */ /* 0x000ea40008000a00 */
[----:B--2---:R-:W-:Y:S01]  /*0590*/  DADD R2, R2, R4 ;  /* 0x0000000002027229 */ /* 0x004fe20000000004 */
[----:B-1----:R-:W-:-:S06]  /*05a0*/  IMAD.WIDE.U32 R4, R0, 0x8, R6 ;  /* 0x0000000800047825 */ /* 0x002fcc00078e0006 */
[----:B------:R-:W-:Y:S01]  /*05b0*/  STG.E.64 desc[UR6][R4.64], R2 ;  /* 0x0000000204007986 */ /* 0x000fe2000c101b06 */
[----:B------:R-:W-:Y:S05]  /*05c0*/  EXIT ;  /* 0x000000000000794d */ /* 0x000fea0003800000 */
.L_x_2:
        /* <DEDUP_REMOVED lines=11> */
.L_x_6:


//--------------------- .text._Z17reduction_kernel0PdPKdl --------------------------
	.section	.text._Z17reduction_kernel0PdPKdl,"ax",@progbits
	.align	128
        .global         _Z17reduction_kernel0PdPKdl
        .type           _Z17reduction_kernel0PdPKdl,@function
        .size           _Z17reduction_kernel0PdPKdl,(.L_x_7 - _Z17reduction_kernel0PdPKdl)
        .other          _Z17reduction_kernel0PdPKdl,@"STO_CUDA_ENTRY STV_DEFAULT"
_Z17reduction_kernel0PdPKdl:
.text._Z17reduction_kernel0PdPKdl:
        /* <DEDUP_REMOVED lines=16> */
[----:B------:R-:W-:-:S04]  /*0100*/  LOP3.LUT R2, R3, 0x1, RZ, 0xc0, !PT ;  /* 0x0000000103027812 */ /* 0x000fc800078ec0ff */
[----:B------:R-:W-:Y:S01]  /*0110*/  ISETP.NE.U32.AND P1, PT, R2, 0x1, PT ;  /* 0x000000010200780c */ /* 0x000fe20003f25070 */
[----:B0-----:R-:W-:-:S06]  /*0120*/  ULEA UR4, UR5, UR4, 0x18 ;  /* 0x0000000405047291 */ /* 0x001fcc000f8ec0ff */
[----:B------:R-:W-:-:S05]  /*0130*/  LEA R2, R3, UR4, 0x3 ;  /* 0x0000000403027c11 */ /* 0x000fca000f8e18ff */
[----:B--2---:R-:W-:Y:S04]  /*0140*/  @!P0 STS.64 [R2], R4 ;  /* 0x0000000402008388 */ /* 0x004fe80000000a00 */
[----:B------:R-:W-:Y:S01]  /*0150*/  @P0 STS.64 [R2], RZ ;  /* 0x000000ff02000388 */ /* 0x000fe20000000a00 */
[----:B------:R-:W-:Y:S01]  /*0160*/  BAR.SYNC.DEFER_BLOCKING 0x0 ;  /* 0x0000000000007b1d */ /* 0x000fe20000010000 */
[----:B------:R-:W-:-:S05]  /*0170*/  LOP3.LUT P0, RZ, R3, 0x3, RZ, 0xc0, !PT ;  /* 0x0000000303ff7812 */ /* 0x000fca000780c0ff */
[----:B------:R-:W-:Y:S04]  /*0180*/  @P1 LDS.64 R6, [R2+0x8] ;  /* 0x0000080002061984 */ /* 0x000fe80000000a00 */
[----:B------:R-:W0:Y:S02]  /*0190*/  @P1 LDS.64 R8, [R2] ;  /* 0x0000000002081984 */ /* 0x000e240000000a00 */
[----:B0-----:R-:W-:-:S07]  /*01a0*/  @P1 DADD R6, R6, R8 ;  /* 0x0000000006061229 */ /* 0x001fce0000000008 */
[----:B------:R-:W-:Y:S01]  /*01b0*/  @P1 STS.64 [R2], R6 ;  /* 0x0000000602001388 */ /* 0x000fe20000000a00 */
[----:B------:R-:W-:Y:S01]  /*01c0*/  BAR.SYNC.DEFER_BLOCKING 0x0 ;  /* 0x0000000000007b1d */ /* 0x000fe20000010000 */
[----:B------:R-:W-:-:S05]  /*01d0*/  LOP3.LUT P1, RZ, R3, 0x7, RZ, 0xc0, !PT ;  /* 0x0000000703ff7812 */ /* 0x000fca000782c0ff */
[----:B------:R-:W-:Y:S04]  /*01e0*/  @!P0 LDS.64 R8, [R2+0x10] ;  /* 0x0000100002088984 */ /* 0x000fe80000000a00 */
[----:B------:R-:W0:Y:S02]  /*01f0*/  @!P0 LDS.64 R10, [R2] ;  /* 0x00000000020a8984 */ /* 0x000e240000000a00 */
[----:B0-----:R-:W-:-:S07]  /*0200*/  @!P0 DADD R8, R8, R10 ;  /* 0x0000000008088229 */ /* 0x001fce000000000a */
[----:B------:R-:W-:Y:S01]  /*0210*/  @!P0 STS.64 [R2], R8 ;  /* 0x0000000802008388 */ /* 0x000fe20000000a00 */
        /* <DEDUP_REMOVED lines=37> */
[----:B------:R-:W-:-:S05]  /*0470*/  ISETP.NE.AND P0, PT, R3, RZ, PT ;  /* 0x000000ff0300720c */ /* 0x000fca0003f05270 */
[----:B------:R-:W-:Y:S04]  /*0480*/  @!P1 LDS.64 R4, [R2+0x800] ;  /* 0x0008000002049984 */ /* 0x000fe80000000a00 */
[----:B------:R-:W0:Y:S02]  /*0490*/  @!P1 LDS.64 R10, [R2] ;  /* 0x00000000020a9984 */ /* 0x000e240000000a00 */
[----:B0-----:R-:W-:-:S07]  /*04a0*/  @!P1 DADD R4, R4, R10 ;  /* 0x0000000004049229 */ /* 0x001fce000000000a */
[----:B------:R0:W-:Y:S01]  /*04b0*/  @!P1 STS.64 [R2], R4 ;  /* 0x0000000402009388 */ /* 0x0001e20000000a00 */
[----:B------:R-:W-:Y:S06]  /*04c0*/  BAR.SYNC.DEFER_BLOCKING 0x0 ;  /* 0x0000000000007b1d */ /* 0x000fec0000010000 */
[----:B------:R-:W-:Y:S05]  /*04d0*/  @P0 EXIT ;  /* 0x000000000000094d */ /* 0x000fea0003800000 */
[----:B0-----:R-:W-:Y:S01]  /*04e0*/  LDS.64 R2, [UR4] ;  /* 0x00000004ff027984 */ /* 0x001fe20008000a00 */
[----:B------:R-:W0:Y:S03]  /*04f0*/  LDC.64 R6, c[0x0][0x380] ;  /* 0x0000e000ff067b82 */ /* 0x000e260000000a00 */
[----:B------:R-:W1:Y:S02]  /*0500*/  LDS.64 R4, [UR4+0x1000] ;  /* 0x00100004ff047984 */ /* 0x000e640008000a00 */
[----:B-1----:R-:W-:Y:S01]  /*0510*/  DADD R2, R2, R4 ;  /* 0x0000000002027229 */ /* 0x002fe20000000004 */
[----:B0-----:R-:W-:-:S06]  /*0520*/  IMAD.WIDE.U32 R4, R0, 0x8, R6 ;  /* 0x0000000800047825 */ /* 0x001fcc00078e0006 */
[----:B------:R-:W-:Y:S01]  /*0530*/  STG.E.64 desc[UR6][R4.64], R2 ;  /* 0x0000000204007986 */ /* 0x000fe2000c101b06 */
[----:B------:R-:W-:Y:S05]  /*0540*/  EXIT ;  /* 0x000000000000794d */ /* 0x000fea0003800000 */
.L_x_3:
        /* <DEDUP_REMOVED lines=11> */
.L_x_7:


//--------------------- .nv.shared.reserved.0     --------------------------
	.section	.nv.shared.reserved.0,"aw",@nobits
	.weak		__nv_reservedSMEM_offset_0_alias
	.size		__nv_reservedSMEM_offset_0_alias, 0, 64
	.other		__nv_reservedSMEM_offset_0_alias,@"STO_CUDA_RESERVED_SHARED STV_DEFAULT"
__nv_reservedSMEM_offset_0_alias:
	.zero		0
	.zero		64


//--------------------- .nv.shared._Z17reduction_kernel2PdPKdl --------------------------
	.section	.nv.shared._Z17reduction_kernel2PdPKdl,"aw",@nobits
	.sectionflags	@""
	.align	8
.nv.shared._Z17reduction_kernel2PdPKdl:
	.zero		9216


//--------------------- .nv.shared._Z17reduction_kernel1PdPKdl --------------------------
	.section	.nv.shared._Z17reduction_kernel1PdPKdl,"aw",@nobits
	.sectionflags	@""
	.align	8
.nv.shared._Z17reduction_kernel1PdPKdl:
	.zero		9216


//--------------------- .nv.shared._Z17reduction_kernel0PdPKdl --------------------------
	.section	.nv.shared._Z17reduction_kernel0PdPKdl,"aw",@nobits
	.sectionflags	@""
	.align	8
.nv.shared._Z17reduction_kernel0PdPKdl:
	.zero		9216


//--------------------- .nv.constant0._Z15vec_mult_kernelPdPKdS1_l --------------------------
	.section	.nv.constant0._Z15vec_mult_kernelPdPKdS1_l,"a",@progbits
	.sectionflags	@""
	.align	4
.nv.constant0._Z15vec_mult_kernelPdPKdS1_l:
	.zero		928


//--------------------- .nv.constant0._Z17reduction_kernel2PdPKdl --------------------------
	.section	.nv.constant0._Z17reduction_kernel2PdPKdl,"a",@progbits
	.sectionflags	@""
	.align	4
.nv.constant0._Z17reduction_kernel2PdPKdl:
	.zero		920


//--------------------- .nv.constant0._Z17reduction_kernel1PdPKdl --------------------------
	.section	.nv.constant0._Z17reduction_kernel1PdPKdl,"a",@progbits
	.sectionflags	@""
	.align	4
.nv.constant0._Z17reduction_kernel1PdPKdl:
	.zero		920


//--------------------- .nv.constant0._Z17reduction_kernel0PdPKdl --------------------------
	.section	.nv.constant0._Z17reduction_kernel0PdPKdl,"a",@progbits
	.sectionflags	@""
	.align	4
.nv.constant0._Z17reduction_kernel0PdPKdl:
	.zero		920


//--------------------- SYMBOLS --------------------------

	.type		.nv.reservedSmem.offset0,@object
	.size		.nv.reservedSmem.offset0,0x4
	.type		.nv.reservedSmem.cap,@object
	.size		.nv.reservedSmem.cap,0x4
